//
// Generated by NVIDIA NVVM Compiler
//
// Compiler Build ID: CL-36424714
// Cuda compilation tools, release 13.0, V13.0.88
// Based on NVVM 20.0.0
//

.version 9.0
.target sm_100
.address_size 64

	// .globl	dgemm

.visible .entry dgemm(
	.param .u64 .ptr .align 1 dgemm_param_0,
	.param .u64 .ptr .align 1 dgemm_param_1,
	.param .u64 .ptr .align 1 dgemm_param_2,
	.param .u64 .ptr .align 1 dgemm_param_3,
	.param .u64 .ptr .align 1 dgemm_param_4,
	.param .u64 .ptr .align 1 dgemm_param_5,
	.param .u64 .ptr .align 1 dgemm_param_6,
	.param .u64 .ptr .align 1 dgemm_param_7
)
{
	.reg .pred 	%p<12>;
	.reg .b32 	%r<42>;
	.reg .b64 	%rd<53>;
	.reg .b64 	%fd<87>;

	ld.param.u64 	%rd11, [dgemm_param_0];
	ld.param.u64 	%rd12, [dgemm_param_1];
	ld.param.u64 	%rd6, [dgemm_param_2];
	ld.param.u64 	%rd13, [dgemm_param_3];
	ld.param.u64 	%rd7, [dgemm_param_4];
	ld.param.u64 	%rd8, [dgemm_param_5];
	ld.param.u64 	%rd9, [dgemm_param_6];
	ld.param.u64 	%rd10, [dgemm_param_7];
	cvta.to.global.u64 	%rd1, %rd12;
	cvta.to.global.u64 	%rd2, %rd11;
	cvta.to.global.u64 	%rd14, %rd13;
	mov.u32 	%r19, %ctaid.y;
	mov.u32 	%r20, %ntid.y;
	mov.u32 	%r21, %tid.y;
	mad.lo.s32 	%r1, %r19, %r20, %r21;
	mov.u32 	%r22, %ctaid.x;
	mov.u32 	%r23, %ntid.x;
	mov.u32 	%r24, %tid.x;
	mad.lo.s32 	%r2, %r22, %r23, %r24;
	ld.global.u32 	%r25, [%rd14];
	setp.ge.s32 	%p1, %r1, %r25;
	@%p1 bra 	$L__BB0_15;
	cvta.to.global.u64 	%rd15, %rd7;
	ld.global.u32 	%r3, [%rd15];
	setp.ge.s32 	%p2, %r2, %r3;
	@%p2 bra 	$L__BB0_15;
	cvta.to.global.u64 	%rd16, %rd8;
	ld.global.u32 	%r4, [%rd16];
	setp.lt.s32 	%p3, %r4, 1;
	mov.f64 	%fd86, 0d0000000000000000;
	@%p3 bra 	$L__BB0_14;
	cvta.to.global.u64 	%rd17, %rd9;
	ld.global.f64 	%fd1, [%rd17];
	mul.lo.s32 	%r5, %r4, %r1;
	and.b32  	%r6, %r4, 7;
	setp.lt.u32 	%p4, %r4, 8;
	mov.f64 	%fd86, 0d0000000000000000;
	mov.b32 	%r40, 0;
	@%p4 bra 	$L__BB0_6;
	and.b32  	%r27, %r4, 2147483640;
	neg.s32 	%r38, %r27;
	mul.wide.u32 	%rd18, %r5, 8;
	add.s64 	%rd19, %rd18, %rd2;
	add.s64 	%rd52, %rd19, 32;
	mov.f64 	%fd86, 0d0000000000000000;
	mul.wide.s32 	%rd22, %r3, 8;
	mov.u32 	%r37, %r2;
$L__BB0_5:
	.pragma "nounroll";
	and.b32  	%r40, %r4, 2147483640;
	ld.global.f64 	%fd18, [%rd52+-32];
	mul.f64 	%fd19, %fd1, %fd18;
	mul.wide.s32 	%rd20, %r37, 8;
	add.s64 	%rd21, %rd1, %rd20;
	ld.global.f64 	%fd20, [%rd21];
	fma.rn.f64 	%fd21, %fd19, %fd20, %fd86;
	ld.global.f64 	%fd22, [%rd52+-24];
	mul.f64 	%fd23, %fd1, %fd22;
	add.s64 	%rd23, %rd21, %rd22;
	ld.global.f64 	%fd24, [%rd23];
	fma.rn.f64 	%fd25, %fd23, %fd24, %fd21;
	ld.global.f64 	%fd26, [%rd52+-16];
	mul.f64 	%fd27, %fd1, %fd26;
	add.s64 	%rd24, %rd23, %rd22;
	ld.global.f64 	%fd28, [%rd24];
	fma.rn.f64 	%fd29, %fd27, %fd28, %fd25;
	ld.global.f64 	%fd30, [%rd52+-8];
	mul.f64 	%fd31, %fd1, %fd30;
	add.s64 	%rd25, %rd24, %rd22;
	ld.global.f64 	%fd32, [%rd25];
	fma.rn.f64 	%fd33, %fd31, %fd32, %fd29;
	ld.global.f64 	%fd34, [%rd52];
	mul.f64 	%fd35, %fd1, %fd34;
	add.s64 	%rd26, %rd25, %rd22;
	ld.global.f64 	%fd36, [%rd26];
	fma.rn.f64 	%fd37, %fd35, %fd36, %fd33;
	ld.global.f64 	%fd38, [%rd52+8];
	mul.f64 	%fd39, %fd1, %fd38;
	add.s64 	%rd27, %rd26, %rd22;
	ld.global.f64 	%fd40, [%rd27];
	fma.rn.f64 	%fd41, %fd39, %fd40, %fd37;
	ld.global.f64 	%fd42, [%rd52+16];
	mul.f64 	%fd43, %fd1, %fd42;
	add.s64 	%rd28, %rd27, %rd22;
	ld.global.f64 	%fd44, [%rd28];
	fma.rn.f64 	%fd45, %fd43, %fd44, %fd41;
	ld.global.f64 	%fd46, [%rd52+24];
	mul.f64 	%fd47, %fd1, %fd46;
	add.s64 	%rd29, %rd28, %rd22;
	ld.global.f64 	%fd48, [%rd29];
	fma.rn.f64 	%fd86, %fd47, %fd48, %fd45;
	add.s32 	%r38, %r38, 8;
	shl.b32 	%r28, %r3, 3;
	add.s32 	%r37, %r37, %r28;
	add.s64 	%rd52, %rd52, 64;
	setp.ne.s32 	%p5, %r38, 0;
	@%p5 bra 	$L__BB0_5;
$L__BB0_6:
	setp.eq.s32 	%p6, %r6, 0;
	@%p6 bra 	$L__BB0_14;
	and.b32  	%r14, %r4, 3;
	setp.lt.u32 	%p7, %r6, 4;
	@%p7 bra 	$L__BB0_9;
	add.s32 	%r29, %r5, %r40;
	mul.wide.s32 	%rd30, %r29, 8;
	add.s64 	%rd31, %rd2, %rd30;
	ld.global.f64 	%fd50, [%rd31];
	mul.f64 	%fd51, %fd1, %fd50;
	mad.lo.s32 	%r30, %r3, %r40, %r2;
	mul.wide.s32 	%rd32, %r30, 8;
	add.s64 	%rd33, %rd1, %rd32;
	ld.global.f64 	%fd52, [%rd33];
	fma.rn.f64 	%fd53, %fd51, %fd52, %fd86;
	ld.global.f64 	%fd54, [%rd31+8];
	mul.f64 	%fd55, %fd1, %fd54;
	mul.wide.s32 	%rd34, %r3, 8;
	add.s64 	%rd35, %rd33, %rd34;
	ld.global.f64 	%fd56, [%rd35];
	fma.rn.f64 	%fd57, %fd55, %fd56, %fd53;
	ld.global.f64 	%fd58, [%rd31+16];
	mul.f64 	%fd59, %fd1, %fd58;
	add.s64 	%rd36, %rd35, %rd34;
	ld.global.f64 	%fd60, [%rd36];
	fma.rn.f64 	%fd61, %fd59, %fd60, %fd57;
	ld.global.f64 	%fd62, [%rd31+24];
	mul.f64 	%fd63, %fd1, %fd62;
	add.s64 	%rd37, %rd36, %rd34;
	ld.global.f64 	%fd64, [%rd37];
	fma.rn.f64 	%fd86, %fd63, %fd64, %fd61;
	add.s32 	%r40, %r40, 4;
$L__BB0_9:
	setp.eq.s32 	%p8, %r14, 0;
	@%p8 bra 	$L__BB0_14;
	setp.eq.s32 	%p9, %r14, 1;
	@%p9 bra 	$L__BB0_12;
	add.s32 	%r31, %r5, %r40;
	mul.wide.s32 	%rd38, %r31, 8;
	add.s64 	%rd39, %rd2, %rd38;
	ld.global.f64 	%fd66, [%rd39];
	mul.f64 	%fd67, %fd1, %fd66;
	mad.lo.s32 	%r32, %r3, %r40, %r2;
	mul.wide.s32 	%rd40, %r32, 8;
	add.s64 	%rd41, %rd1, %rd40;
	ld.global.f64 	%fd68, [%rd41];
	fma.rn.f64 	%fd69, %fd67, %fd68, %fd86;
	ld.global.f64 	%fd70, [%rd39+8];
	mul.f64 	%fd71, %fd1, %fd70;
	mul.wide.s32 	%rd42, %r3, 8;
	add.s64 	%rd43, %rd41, %rd42;
	ld.global.f64 	%fd72, [%rd43];
	fma.rn.f64 	%fd86, %fd71, %fd72, %fd69;
	add.s32 	%r40, %r40, 2;
$L__BB0_12:
	and.b32  	%r33, %r4, 1;
	setp.eq.b32 	%p10, %r33, 1;
	not.pred 	%p11, %p10;
	@%p11 bra 	$L__BB0_14;
	add.s32 	%r34, %r5, %r40;
	mul.wide.s32 	%rd44, %r34, 8;
	add.s64 	%rd45, %rd2, %rd44;
	ld.global.f64 	%fd73, [%rd45];
	mul.f64 	%fd74, %fd1, %fd73;
	mad.lo.s32 	%r35, %r3, %r40, %r2;
	mul.wide.s32 	%rd46, %r35, 8;
	add.s64 	%rd47, %rd1, %rd46;
	ld.global.f64 	%fd75, [%rd47];
	fma.rn.f64 	%fd86, %fd74, %fd75, %fd86;
$L__BB0_14:
	cvta.to.global.u64 	%rd48, %rd10;
	ld.global.f64 	%fd76, [%rd48];
	mad.lo.s32 	%r36, %r3, %r1, %r2;
	cvta.to.global.u64 	%rd49, %rd6;
	mul.wide.s32 	%rd50, %r36, 8;
	add.s64 	%rd51, %rd49, %rd50;
	ld.global.f64 	%fd77, [%rd51];
	fma.rn.f64 	%fd78, %fd76, %fd77, %fd86;
	st.global.f64 	[%rd51], %fd78;
$L__BB0_15:
	ret;

}


// ===== COMPILED SASS (sm_100) =====

	.target	sm_100

	.elftype	@"ET_EXEC"


//--------------------- .note.nv.tkinfo           --------------------------
	.section	.note.nv.tkinfo,"",@"SHT_NOTE"
	.sectionflags	@"SHF_NOTE_NV_TKINFO"
	.tkinfo
        /*0018*/ 	.word	0x00000002
        /*0030*/ 	.string	""
        /*0030*/ 	.string	"ptxas"
        /*0030*/ 	.string	"Cuda compilation tools, release 13.0, V13.0.88"
        /*0030*/ 	.string	"Build cuda_13.0.r13.0/compiler.36424714_0"
        /*0030*/ 	.string	"-arch sm_100 -m 64 "



//--------------------- .note.nv.cuinfo           --------------------------
	.section	.note.nv.cuinfo,"",@"SHT_NOTE"
	.sectionflags	@"SHF_NOTE_NV_CUINFO"
        /*0018*/ 	.short	0x0002
        /*001a*/ 	.short	0x0064
        /*001c*/ 	.short	0x0082
	.zero		2


//--------------------- .nv.info                  --------------------------
	.section	.nv.info,"",@"SHT_CUDA_INFO"
	.align	4


	//----- nvinfo : EIATTR_REGCOUNT
	.align		4
        /*0000*/ 	.byte	0x04, 0x2f
        /*0002*/ 	.short	(.L_1 - .L_0)
	.align		4
.L_0:
        /*0004*/ 	.word	index@(dgemm)
        /*0008*/ 	.word	0x00000020


	//----- nvinfo : EIATTR_FRAME_SIZE
	.align		4
.L_1:
        /*000c*/ 	.byte	0x04, 0x11
        /*000e*/ 	.short	(.L_3 - .L_2)
	.align		4
.L_2:
        /*0010*/ 	.word	index@(dgemm)
        /*0014*/ 	.word	0x00000000


	//----- nvinfo : EIATTR_MIN_STACK_SIZE
	.align		4
.L_3:
        /*0018*/ 	.byte	0x04, 0x12
        /*001a*/ 	.short	(.L_5 - .L_4)
	.align		4
.L_4:
        /*001c*/ 	.word	index@(dgemm)
        /*0020*/ 	.word	0x00000000
.L_5:


//--------------------- .nv.compat                --------------------------
	.section	.nv.compat,"",@"SHT_CUDA_COMPAT_INFO"
	.align	4
        /*0000*/ 	.byte	0x02, 0x09, 0x00, 0x00, 0x02, 0x02, 0x01, 0x00, 0x02, 0x05, 0x05, 0x00, 0x03, 0x07, 0x01, 0x01
        /*0010*/ 	.byte	0x02, 0x03, 0x00, 0x00, 0x02, 0x06, 0x01, 0x00, 0x04, 0x0b, 0x08, 0x00, 0x01, 0x00, 0x00, 0x00
        /*0020*/ 	.byte	0x00, 0x00, 0x00, 0x00


//--------------------- .nv.info.dgemm            --------------------------
	.section	.nv.info.dgemm,"",@"SHT_CUDA_INFO"
	.sectionflags	@""
	.align	4


	//----- nvinfo : EIATTR_CUDA_API_VERSION
	.align		4
        /*0000*/ 	.byte	0x04, 0x37
        /*0002*/ 	.short	(.L_7 - .L_6)
.L_6:
        /*0004*/ 	.word	0x00000082


	//----- nvinfo : EIATTR_KPARAM_INFO
	.align		4
.L_7:
        /*0008*/ 	.byte	0x04, 0x17
        /*000a*/ 	.short	(.L_9 - .L_8)
.L_8:
        /*000c*/ 	.word	0x00000000
        /*0010*/ 	.short	0x0007
        /*0012*/ 	.short	0x0038
        /*0014*/ 	.byte	0x00, 0xf5, 0x21, 0x00


	//----- nvinfo : EIATTR_KPARAM_INFO
	.align		4
.L_9:
        /*0018*/ 	.byte	0x04, 0x17
        /*001a*/ 	.short	(.L_11 - .L_10)
.L_10:
        /*001c*/ 	.word	0x00000000
        /*0020*/ 	.short	0x0006
        /*0022*/ 	.short	0x0030
        /*0024*/ 	.byte	0x00, 0xf5, 0x21, 0x00


	//----- nvinfo : EIATTR_KPARAM_INFO
	.align		4
.L_11:
        /*0028*/ 	.byte	0x04, 0x17
        /*002a*/ 	.short	(.L_13 - .L_12)
.L_12:
        /*002c*/ 	.word	0x00000000
        /*0030*/ 	.short	0x0005
        /*0032*/ 	.short	0x0028
        /*0034*/ 	.byte	0x00, 0xf5, 0x21, 0x00


	//----- nvinfo : EIATTR_KPARAM_INFO
	.align		4
.L_13:
        /*0038*/ 	.byte	0x04, 0x17
        /*003a*/ 	.short	(.L_15 - .L_14)
.L_14:
        /*003c*/ 	.word	0x00000000
        /*0040*/ 	.short	0x0004
        /*0042*/ 	.short	0x0020
        /*0044*/ 	.byte	0x00, 0xf5, 0x21, 0x00


	//----- nvinfo : EIATTR_KPARAM_INFO
	.align		4
.L_15:
        /*0048*/ 	.byte	0x04, 0x17
        /*004a*/ 	.short	(.L_17 - .L_16)
.L_16:
        /*004c*/ 	.word	0x00000000
        /*0050*/ 	.short	0x0003
        /*0052*/ 	.short	0x0018
        /*0054*/ 	.byte	0x00, 0xf5, 0x21, 0x00


	//----- nvinfo : EIATTR_KPARAM_INFO
	.align		4
.L_17:
        /*0058*/ 	.byte	0x04, 0x17
        /*005a*/ 	.short	(.L_19 - .L_18)
.L_18:
        /*005c*/ 	.word	0x00000000
        /*0060*/ 	.short	0x0002
        /*0062*/ 	.short	0x0010
        /*0064*/ 	.byte	0x00, 0xf5, 0x21, 0x00


	//----- nvinfo : EIATTR_KPARAM_INFO
	.align		4
.L_19:
        /*0068*/ 	.byte	0x04, 0x17
        /*006a*/ 	.short	(.L_21 - .L_20)
.L_20:
        /*006c*/ 	.word	0x00000000
        /*0070*/ 	.short	0x0001
        /*0072*/ 	.short	0x0008
        /*0074*/ 	.byte	0x00, 0xf5, 0x21, 0x00


	//----- nvinfo : EIATTR_KPARAM_INFO
	.align		4
.L_21:
        /*0078*/ 	.byte	0x04, 0x17
        /*007a*/ 	.short	(.L_23 - .L_22)
.L_22:
        /*007c*/ 	.word	0x00000000
        /*0080*/ 	.short	0x0000
        /*0082*/ 	.short	0x0000
        /*0084*/ 	.byte	0x00, 0xf5, 0x21, 0x00


	//----- nvinfo : EIATTR_SPARSE_MMA_MASK
	.align		4
.L_23:
        /*0088*/ 	.byte	0x03, 0x50
        /*008a*/ 	.short	0x0000


	//----- nvinfo : EIATTR_MAXREG_COUNT
	.align		4
        /*008c*/ 	.byte	0x03, 0x1b
        /*008e*/ 	.short	0x00ff


	//----- nvinfo : EIATTR_MERCURY_ISA_VERSION
	.align		4
        /*0090*/ 	.byte	0x03, 0x5f
        /*0092*/ 	.short	0x0101


	//----- nvinfo : EIATTR_VRC_CTA_INIT_COUNT
	.align		4
        /*0094*/ 	.byte	0x02, 0x4a
	.zero		1
	.zero		1


	//----- nvinfo : EIATTR_EXIT_INSTR_OFFSETS
	.align		4
        /*0098*/ 	.byte	0x04, 0x1c
        /*009a*/ 	.short	(.L_25 - .L_24)


	//   ....[0]....
.L_24:
        /*009c*/ 	.word	0x000000d0


	//   ....[1]....
        /*00a0*/ 	.word	0x00000110


	//   ....[2]....
        /*00a4*/ 	.word	0x000009c0


	//----- nvinfo : EIATTR_CBANK_PARAM_SIZE
	.align		4
.L_25:
        /*00a8*/ 	.byte	0x03, 0x19
        /*00aa*/ 	.short	0x0040


	//----- nvinfo : EIATTR_PARAM_CBANK
	.align		4
        /*00ac*/ 	.byte	0x04, 0x0a
        /*00ae*/ 	.short	(.L_27 - .L_26)
	.align		4
.L_26:
        /*00b0*/ 	.word	index@(.nv.constant0.dgemm)
        /*00b4*/ 	.short	0x0380
        /*00b6*/ 	.short	0x0040


	//----- nvinfo : EIATTR_SW_WAR
	.align		4
.L_27:
        /*00b8*/ 	.byte	0x04, 0x36
        /*00ba*/ 	.short	(.L_29 - .L_28)
.L_28:
        /*00bc*/ 	.word	0x00000008
.L_29:


//--------------------- .nv.callgraph             --------------------------
	.section	.nv.callgraph,"",@"SHT_CUDA_CALLGRAPH"
	.align	4
	.sectionentsize	8
	.align		4
        /*0000*/ 	.word	0x00000000
	.align		4
        /*0004*/ 	.word	0xffffffff
	.align		4
        /*0008*/ 	.word	0x00000000
	.align		4
        /*000c*/ 	.word	0xfffffffe
	.align		4
        /*0010*/ 	.word	0x00000000
	.align		4
        /*0014*/ 	.word	0xfffffffd
	.align		4
        /*0018*/ 	.word	0x00000000
	.align		4
        /*001c*/ 	.word	0xfffffffc


//--------------------- .text.dgemm               --------------------------
	.section	.text.dgemm,"ax",@progbits
	.align	128
        .global         dgemm
        .type           dgemm,@function
        .size           dgemm,(.L_x_5 - dgemm)
        .other          dgemm,@"STO_CUDA_ENTRY STV_DEFAULT"
dgemm:
.text.dgemm:
[----:B------:R-:W-:Y:S08]  /*0000*/  LDC R1, c[0x0][0x37c] ;  /* 0x0000df00ff017b82 */ /* 0x000ff00000000800 */
[----:B------:R-:W0:Y:S01]  /*0010*/  LDC.64 R4, c[0x0][0x398] ;  /* 0x0000e600ff047b82 */ /* 0x000e220000000a00 */
[----:B------:R-:W0:Y:S02]  /*0020*/  LDCU.64 UR4, c[0x0][0x358] ;  /* 0x00006b00ff0477ac */ /* 0x000e240008000a00 */
[----:B0-----:R-:W2:Y:S05]  /*0030*/  LDG.E R5, desc[UR4][R4.64] ;  /* 0x0000000404057981 */ /* 0x001eaa000c1e1900 */
[----:B------:R-:W0:Y:S01]  /*0040*/  S2UR UR6, SR_CTAID.Y ;  /* 0x00000000000679c3 */ /* 0x000e220000002600 */
[----:B------:R-:W0:Y:S01]  /*0050*/  S2R R3, SR_TID.Y ;  /* 0x0000000000037919 */ /* 0x000e220000002200 */
[----:B------:R-:W1:Y:S06]  /*0060*/  S2R R7, SR_TID.X ;  /* 0x0000000000077919 */ /* 0x000e6c0000002100 */
[----:B------:R-:W0:Y:S08]  /*0070*/  LDC R0, c[0x0][0x364] ;  /* 0x0000d900ff007b82 */ /* 0x000e300000000800 */
[----:B------:R-:W1:Y:S08]  /*0080*/  S2UR UR7, SR_CTAID.X ;  /* 0x00000000000779c3 */ /* 0x000e700000002500 */
[----:B------:R-:W1:Y:S01]  /*0090*/  LDC R2, c[0x0][0x360] ;  /* 0x0000d800ff027b82 */ /* 0x000e620000000800 */
[----:B0-----:R-:W-:-:S02]  /*00a0*/  IMAD R0, R0, UR6, R3 ;  /* 0x0000000600007c24 */ /* 0x001fc4000f8e0203 */
[----:B-1----:R-:W-:-:S03]  /*00b0*/  IMAD R3, R2, UR7, R7 ;  /* 0x0000000702037c24 */ /* 0x002fc6000f8e0207 */
[----:B--2---:R-:W-:-:S13]  /*00c0*/  ISETP.GE.AND P0, PT, R0, R5, PT ;  /* 0x000000050000720c */ /* 0x004fda0003f06270 */
[----:B------:R-:W-:Y:S05]  /*00d0*/  @P0 EXIT ;  /* 0x000000000000094d */ /* 0x000fea0003800000 */
[----:B------:R-:W0:Y:S02]  /*00e0*/  LDC.64 R4, c[0x0][0x3a0] ;  /* 0x0000e800ff047b82 */ /* 0x000e240000000a00 */
[----:B0-----:R-:W2:Y:S02]  /*00f0*/  LDG.E R2, desc[UR4][R4.64] ;  /* 0x0000000404027981 */ /* 0x001ea4000c1e1900 */
[----:B--2---:R-:W-:-:S13]  /*0100*/  ISETP.GE.AND P0, PT, R3, R2, PT ;  /* 0x000000020300720c */ /* 0x004fda0003f06270 */
[----:B------:R-:W-:Y:S05]  /*0110*/  @P0 EXIT ;  /* 0x000000000000094d */ /* 0x000fea0003800000 */
[----:B------:R-:W0:Y:S02]  /*0120*/  LDC.64 R4, c[0x0][0x3a8] ;  /* 0x0000ea00ff047b82 */ /* 0x000e240000000a00 */
[----:B0-----:R-:W2:Y:S01]  /*0130*/  LDG.E R5, desc[UR4][R4.64] ;  /* 0x0000000404057981 */ /* 0x001ea2000c1e1900 */
[----:B------:R-:W-:Y:S02]  /*0140*/  CS2R R20, SRZ ;  /* 0x0000000000147805 */ /* 0x000fe4000001ff00 */
[----:B--2---:R-:W-:-:S13]  /*0150*/  ISETP.GE.AND P0, PT, R5, 0x1, PT ;  /* 0x000000010500780c */ /* 0x004fda0003f06270 */
[----:B------:R-:W-:Y:S05]  /*0160*/  @!P0 BRA `(.L_x_0) ;  /* 0x0000000400f48947 */ /* 0x000fea0003800000 */
[----:B------:R-:W0:Y:S02]  /*0170*/  LDC.64 R10, c[0x0][0x3b0] ;  /* 0x0000ec00ff0a7b82 */ /* 0x000e240000000a00 */
[----:B0-----:R-:W5:Y:S01]  /*0180*/  LDG.E.64 R10, desc[UR4][R10.64] ;  /* 0x000000040a0a7981 */ /* 0x001f62000c1e1b00 */
[C---:B------:R-:W-:Y:S01]  /*0190*/  ISETP.GE.U32.AND P0, PT, R5.reuse, 0x8, PT ;  /* 0x000000080500780c */ /* 0x040fe20003f06070 */
[----:B------:R-:W-:Y:S02]  /*01a0*/  HFMA2 R26, -RZ, RZ, 0, 0 ;  /* 0x00000000ff1a7431 */ /* 0x000fe400000001ff */
[----:B------:R-:W-:Y:S01]  /*01b0*/  IMAD R4, R0, R5, RZ ;  /* 0x0000000500047224 */ /* 0x000fe200078e02ff */
[----:B------:R-:W-:Y:S02]  /*01c0*/  LOP3.LUT R6, R5, 0x7, RZ, 0xc0, !PT ;  /* 0x0000000705067812 */ /* 0x000fe400078ec0ff */
[----:B------:R-:W-:-:S07]  /*01d0*/  CS2R R20, SRZ ;  /* 0x0000000000147805 */ /* 0x000fce000001ff00 */
[----:B------:R-:W-:Y:S05]  /*01e0*/  @!P0 BRA `(.L_x_1) ;  /* 0x0000000000dc8947 */ /* 0x000fea0003800000 */
[----:B------:R-:W0:Y:S01]  /*01f0*/  LDC.64 R8, c[0x0][0x380] ;  /* 0x0000e000ff087b82 */ /* 0x000e220000000a00 */
[----:B------:R-:W-:Y:S02]  /*0200*/  LOP3.LUT R26, R5, 0x7ffffff8, RZ, 0xc0, !PT ;  /* 0x7ffffff8051a7812 */ /* 0x000fe400078ec0ff */
[----:B------:R-:W-:Y:S02]  /*0210*/  CS2R R20, SRZ ;  /* 0x0000000000147805 */ /* 0x000fe4000001ff00 */
[----:B------:R-:W-:Y:S02]  /*0220*/  MOV R27, R3 ;  /* 0x00000003001b7202 */ /* 0x000fe40000000f00 */
[----:B------:R-:W-:Y:S01]  /*0230*/  IADD3 R7, PT, PT, -R26, RZ, RZ ;  /* 0x000000ff1a077210 */ /* 0x000fe20007ffe1ff */
[----:B0-----:R-:W-:-:S03]  /*0240*/  IMAD.WIDE.U32 R8, R4, 0x8, R8 ;  /* 0x0000000804087825 */ /* 0x001fc600078e0008 */
[----:B------:R-:W-:-:S04]  /*0250*/  IADD3 R8, P0, PT, R8, 0x20, RZ ;  /* 0x0000002008087810 */ /* 0x000fc80007f1e0ff */
[----:B------:R-:W-:-:S09]  /*0260*/  IADD3.X R9, PT, PT, RZ, R9, RZ, P0, !PT ;  /* 0x00000009ff097210 */ /* 0x000fd200007fe4ff */
.L_x_2:
[----:B------:R-:W0:Y:S01]  /*0270*/  LDC.64 R24, c[0x0][0x388] ;  /* 0x0000e200ff187b82 */ /* 0x000e220000000a00 */
[----:B------:R-:W2:Y:S04]  /*0280*/  LDG.E.64 R16, desc[UR4][R8.64+-0x20] ;  /* 0xffffe00408107981 */ /* 0x000ea8000c1e1b00 */
[----:B------:R-:W3:Y:S01]  /*0290*/  LDG.E.64 R12, desc[UR4][R8.64+-0x18] ;  /* 0xffffe804080c7981 */ /* 0x000ee2000c1e1b00 */
[----:B0-----:R-:W-:-:S05]  /*02a0*/  IMAD.WIDE R24, R27, 0x8, R24 ;  /* 0x000000081b187825 */ /* 0x001fca00078e0218 */
[----:B------:R-:W4:Y:S01]  /*02b0*/  LDG.E.64 R14, desc[UR4][R24.64] ;  /* 0x00000004180e7981 */ /* 0x000f22000c1e1b00 */
[----:B------:R-:W-:-:S05]  /*02c0*/  IMAD.WIDE R22, R2, 0x8, R24 ;  /* 0x0000000802167825 */ /* 0x000fca00078e0218 */
[----:B------:R-:W4:Y:S01]  /*02d0*/  LDG.E.64 R18, desc[UR4][R22.64] ;  /* 0x0000000416127981 */ /* 0x000f22000c1e1b00 */
[----:B------:R-:W-:-:S03]  /*02e0*/  IMAD.WIDE R28, R2, 0x8, R22 ;  /* 0x00000008021c7825 */ /* 0x000fc600078e0216 */
[----:B------:R-:W4:Y:S01]  /*02f0*/  LDG.E.64 R22, desc[UR4][R8.64] ;  /* 0x0000000408167981 */ /* 0x000f22000c1e1b00 */
[C---:B--2--5:R-:W-:Y:S02]  /*0300*/  DMUL R16, R10.reuse, R16 ;  /* 0x000000100a107228 */ /* 0x064fe40000000000 */
[----:B---3--:R-:W-:-:S06]  /*0310*/  DMUL R12, R10, R12 ;  /* 0x0000000c0a0c7228 */ /* 0x008fcc0000000000 */
[----:B----4-:R-:W-:Y:S02]  /*0320*/  DFMA R14, R16, R14, R20 ;  /* 0x0000000e100e722b */ /* 0x010fe40000000014 */
[----:B------:R-:W2:Y:S06]  /*0330*/  LDG.E.64 R16, desc[UR4][R8.64+-0x10] ;  /* 0xfffff00408107981 */ /* 0x000eac000c1e1b00 */
[----:B------:R-:W-:Y:S02]  /*0340*/  DFMA R18, R12, R18, R14 ;  /* 0x000000120c12722b */ /* 0x000fe4000000000e */
[----:B------:R0:W3:Y:S04]  /*0350*/  LDG.E.64 R14, desc[UR4][R28.64] ;  /* 0x000000041c0e7981 */ /* 0x0000e8000c1e1b00 */
[----:B------:R-:W4:Y:S01]  /*0360*/  LDG.E.64 R12, desc[UR4][R8.64+-0x8] ;  /* 0xfffff804080c7981 */ /* 0x000f22000c1e1b00 */
[----:B0-----:R-:W-:-:S05]  /*0370*/  IMAD.WIDE R28, R2, 0x8, R28 ;  /* 0x00000008021c7825 */ /* 0x001fca00078e021c */
[----:B------:R-:W4:Y:S01]  /*0380*/  LDG.E.64 R20, desc[UR4][R28.64] ;  /* 0x000000041c147981 */ /* 0x000f22000c1e1b00 */
[----:B------:R-:W-:Y:S01]  /*0390*/  IMAD.WIDE R24, R2, 0x8, R28 ;  /* 0x0000000802187825 */ /* 0x000fe200078e021c */
[----:B--2---:R-:W-:-:S08]  /*03a0*/  DMUL R16, R10, R16 ;  /* 0x000000100a107228 */ /* 0x004fd00000000000 */
[----:B---3--:R-:W-:Y:S01]  /*03b0*/  DFMA R14, R16, R14, R18 ;  /* 0x0000000e100e722b */ /* 0x008fe20000000012 */
[----:B------:R-:W2:Y:S01]  /*03c0*/  LDG.E.64 R18, desc[UR4][R24.64] ;  /* 0x0000000418127981 */ /* 0x000ea2000c1e1b00 */
[----:B----4-:R-:W-:-:S08]  /*03d0*/  DMUL R12, R10, R12 ;  /* 0x0000000c0a0c7228 */ /* 0x010fd00000000000 */
[----:B------:R-:W-:Y:S01]  /*03e0*/  DFMA R20, R12, R20, R14 ;  /* 0x000000140c14722b */ /* 0x000fe2000000000e */
[----:B------:R-:W3:Y:S01]  /*03f0*/  LDG.E.64 R14, desc[UR4][R8.64+0x8] ;  /* 0x00000804080e7981 */ /* 0x000ee2000c1e1b00 */
[----:B------:R-:W-:-:S05]  /*0400*/  IMAD.WIDE R12, R2, 0x8, R24 ;  /* 0x00000008020c7825 */ /* 0x000fca00078e0218 */
[----:B------:R-:W4:Y:S01]  /*0410*/  LDG.E.64 R16, desc[UR4][R12.64] ;  /* 0x000000040c107981 */ /* 0x000f22000c1e1b00 */
[----:B------:R-:W-:-:S08]  /*0420*/  DMUL R22, R10, R22 ;  /* 0x000000160a167228 */ /* 0x000fd00000000000 */
[----:B--2---:R-:W-:Y:S01]  /*0430*/  DFMA R18, R22, R18, R20 ;  /* 0x000000121612722b */ /* 0x004fe20000000014 */
[C---:B------:R-:W-:Y:S01]  /*0440*/  IMAD.WIDE R22, R2.reuse, 0x8, R12 ;  /* 0x0000000802167825 */ /* 0x040fe200078e020c */
[----:B---3--:R-:W-:Y:S01]  /*0450*/  DMUL R20, R10, R14 ;  /* 0x0000000e0a147228 */ /* 0x008fe20000000000 */
[----:B------:R-:W2:Y:S02]  /*0460*/  LDG.E.64 R14, desc[UR4][R8.64+0x10] ;  /* 0x00001004080e7981 */ /* 0x000ea4000c1e1b00 */
[----:B------:R-:W-:-:S05]  /*0470*/  IMAD.WIDE R24, R2, 0x8, R22 ;  /* 0x0000000802187825 */ /* 0x000fca00078e0216 */
[----:B----4-:R-:W-:Y:S01]  /*0480*/  DFMA R20, R20, R16, R18 ;  /* 0x000000101414722b */ /* 0x010fe20000000012 */
[----:B------:R-:W3:Y:S04]  /*0490*/  LDG.E.64 R24, desc[UR4][R24.64] ;  /* 0x0000000418187981 */ /* 0x000ee8000c1e1b00 */
[----:B------:R0:W4:Y:S04]  /*04a0*/  LDG.E.64 R16, desc[UR4][R8.64+0x18] ;  /* 0x0000180408107981 */ /* 0x000128000c1e1b00 */
[----:B------:R-:W3:Y:S01]  /*04b0*/  LDG.E.64 R18, desc[UR4][R22.64] ;  /* 0x0000000416127981 */ /* 0x000ee2000c1e1b00 */
[----:B------:R-:W-:-:S04]  /*04c0*/  IADD3 R7, PT, PT, R7, 0x8, RZ ;  /* 0x0000000807077810 */ /* 0x000fc80007ffe0ff */
[----:B------:R-:W-:Y:S02]  /*04d0*/  ISETP.NE.AND P0, PT, R7, RZ, PT ;  /* 0x000000ff0700720c */ /* 0x000fe40003f05270 */
[----:B0-----:R-:W-:Y:S02]  /*04e0*/  IADD3 R8, P1, PT, R8, 0x40, RZ ;  /* 0x0000004008087810 */ /* 0x001fe40007f3e0ff */
[----:B------:R-:W-:-:S03]  /*04f0*/  LEA R27, R2, R27, 0x3 ;  /* 0x0000001b021b7211 */ /* 0x000fc600078e18ff */
[----:B------:R-:W-:Y:S01]  /*0500*/  IMAD.X R9, RZ, RZ, R9, P1 ;  /* 0x000000ffff097224 */ /* 0x000fe200008e0609 */
[C---:B--2---:R-:W-:Y:S02]  /*0510*/  DMUL R14, R10.reuse, R14 ;  /* 0x0000000e0a0e7228 */ /* 0x044fe40000000000 */
[----:B----4-:R-:W-:-:S06]  /*0520*/  DMUL R16, R10, R16 ;  /* 0x000000100a107228 */ /* 0x010fcc0000000000 */
[----:B---3--:R-:W-:-:S08]  /*0530*/  DFMA R20, R14, R18, R20 ;  /* 0x000000120e14722b */ /* 0x008fd00000000014 */
[----:B------:R-:W-:Y:S01]  /*0540*/  DFMA R20, R16, R24, R20 ;  /* 0x000000181014722b */ /* 0x000fe20000000014 */
[----:B------:R-:W-:Y:S10]  /*0550*/  @P0 BRA `(.L_x_2) ;  /* 0xfffffffc00440947 */ /* 0x000ff4000383ffff */
.L_x_1:
[----:B------:R-:W-:-:S13]  /*0560*/  ISETP.NE.AND P0, PT, R6, RZ, PT ;  /* 0x000000ff0600720c */ /* 0x000fda0003f05270 */
[----:B------:R-:W-:Y:S05]  /*0570*/  @!P0 BRA `(.L_x_0) ;  /* 0x0000000000f08947 */ /* 0x000fea0003800000 */
[----:B------:R-:W-:Y:S02]  /*0580*/  ISETP.GE.U32.AND P0, PT, R6, 0x4, PT ;  /* 0x000000040600780c */ /* 0x000fe40003f06070 */
[----:B------:R-:W-:-:S04]  /*0590*/  LOP3.LUT R27, R5, 0x3, RZ, 0xc0, !PT ;  /* 0x00000003051b7812 */ /* 0x000fc800078ec0ff */
[----:B------:R-:W-:-:S07]  /*05a0*/  ISETP.NE.AND P1, PT, R27, RZ, PT ;  /* 0x000000ff1b00720c */ /* 0x000fce0003f25270 */
[----:B------:R-:W-:Y:S06]  /*05b0*/  @!P0 BRA `(.L_x_3) ;  /* 0x0000000000688947 */ /* 0x000fec0003800000 */
[----:B------:R-:W0:Y:S01]  /*05c0*/  LDC.64 R14, c[0x0][0x380] ;  /* 0x0000e000ff0e7b82 */ /* 0x000e220000000a00 */
[----:B------:R-:W-:-:S07]  /*05d0*/  IADD3 R9, PT, PT, R4, R26, RZ ;  /* 0x0000001a04097210 */ /* 0x000fce0007ffe0ff */
[----:B------:R-:W1:Y:S01]  /*05e0*/  LDC.64 R6, c[0x0][0x388] ;  /* 0x0000e200ff067b82 */ /* 0x000e620000000a00 */
[----:B0-----:R-:W-:-:S04]  /*05f0*/  IMAD.WIDE R14, R9, 0x8, R14 ;  /* 0x00000008090e7825 */ /* 0x001fc800078e020e */
[C---:B------:R-:W-:Y:S01]  /*0600*/  IMAD R9, R2.reuse, R26, R3 ;  /* 0x0000001a02097224 */ /* 0x040fe200078e0203 */
[----:B------:R-:W2:Y:S03]  /*0610*/  LDG.E.64 R16, desc[UR4][R14.64] ;  /* 0x000000040e107981 */ /* 0x000ea6000c1e1b00 */
[----:B-1----:R-:W-:Y:S02]  /*0620*/  IMAD.WIDE R6, R9, 0x8, R6 ;  /* 0x0000000809067825 */ /* 0x002fe400078e0206 */
[----:B------:R-:W3:Y:S04]  /*0630*/  LDG.E.64 R8, desc[UR4][R14.64+0x8] ;  /* 0x000008040e087981 */ /* 0x000ee8000c1e1b00 */
[----:B------:R-:W4:Y:S01]  /*0640*/  LDG.E.64 R18, desc[UR4][R6.64] ;  /* 0x0000000406127981 */ /* 0x000f22000c1e1b00 */
[----:B------:R-:W-:-:S05]  /*0650*/  IMAD.WIDE R22, R2, 0x8, R6 ;  /* 0x0000000802167825 */ /* 0x000fca00078e0206 */
[----:B------:R-:W3:Y:S01]  /*0660*/  LDG.E.64 R12, desc[UR4][R22.64] ;  /* 0x00000004160c7981 */ /* 0x000ee2000c1e1b00 */
[----:B------:R-:W-:-:S03]  /*0670*/  IMAD.WIDE R24, R2, 0x8, R22 ;  /* 0x0000000802187825 */ /* 0x000fc600078e0216 */
[----:B------:R-:W3:Y:S01]  /*0680*/  LDG.E.64 R6, desc[UR4][R14.64+0x10] ;  /* 0x000010040e067981 */ /* 0x000ee2000c1e1b00 */
[----:B------:R-:W-:-:S06]  /*0690*/  IMAD.WIDE R28, R2, 0x8, R24 ;  /* 0x00000008021c7825 */ /* 0x000fcc00078e0218 */
[----:B------:R-:W3:Y:S01]  /*06a0*/  LDG.E.64 R28, desc[UR4][R28.64] ;  /* 0x000000041c1c7981 */ /* 0x000ee2000c1e1b00 */
[----:B--2--5:R-:W-:-:S08]  /*06b0*/  DMUL R16, R10, R16 ;  /* 0x000000100a107228 */ /* 0x024fd00000000000 */
[----:B----4-:R-:W-:Y:S01]  /*06c0*/  DFMA R16, R16, R18, R20 ;  /* 0x000000121010722b */ /* 0x010fe20000000014 */
[----:B------:R-:W2:Y:S04]  /*06d0*/  LDG.E.64 R18, desc[UR4][R14.64+0x18] ;  /* 0x000018040e127981 */ /* 0x000ea8000c1e1b00 */
[----:B------:R-:W4:Y:S01]  /*06e0*/  LDG.E.64 R20, desc[UR4][R24.64] ;  /* 0x0000000418147981 */ /* 0x000f22000c1e1b00 */
[C---:B---3--:R-:W-:Y:S02]  /*06f0*/  DMUL R8, R10.reuse, R8 ;  /* 0x000000080a087228 */ /* 0x048fe40000000000 */
[----:B------:R-:W-:-:S06]  /*0700*/  DMUL R6, R10, R6 ;  /* 0x000000060a067228 */ /* 0x000fcc0000000000 */
[----:B------:R-:W-:Y:S01]  /*0710*/  DFMA R8, R8, R12, R16 ;  /* 0x0000000c0808722b */ /* 0x000fe20000000010 */
[----:B------:R-:W-:Y:S01]  /*0720*/  VIADD R26, R26, 0x4 ;  /* 0x000000041a1a7836 */ /* 0x000fe20000000000 */
[----:B--2---:R-:W-:-:S06]  /*0730*/  DMUL R18, R10, R18 ;  /* 0x000000120a127228 */ /* 0x004fcc0000000000 */
[----:B----4-:R-:W-:-:S08]  /*0740*/  DFMA R20, R6, R20, R8 ;  /* 0x000000140614722b */ /* 0x010fd00000000008 */
[----:B------:R-:W-:-:S11]  /*0750*/  DFMA R20, R18, R28, R20 ;  /* 0x0000001c1214722b */ /* 0x000fd60000000014 */
.L_x_3:
[----:B------:R-:W-:Y:S05]  /*0760*/  @!P1 BRA `(.L_x_0) ;  /* 0x0000000000749947 */ /* 0x000fea0003800000 */
[----:B------:R-:W0:Y:S01]  /*0770*/  LDC.64 R22, c[0x0][0x380] ;  /* 0x0000e000ff167b82 */ /* 0x000e220000000a00 */
[----:B------:R-:W-:Y:S02]  /*0780*/  ISETP.NE.AND P0, PT, R27, 0x1, PT ;  /* 0x000000011b00780c */ /* 0x000fe40003f05270 */
[----:B------:R-:W-:-:S04]  /*0790*/  LOP3.LUT R5, R5, 0x1, RZ, 0xc0, !PT ;  /* 0x0000000105057812 */ /* 0x000fc800078ec0ff */
[----:B------:R-:W-:Y:S01]  /*07a0*/  ISETP.NE.U32.AND P1, PT, R5, 0x1, PT ;  /* 0x000000010500780c */ /* 0x000fe20003f25070 */
[----:B------:R-:W1:Y:S06]  /*07b0*/  LDC.64 R12, c[0x0][0x388] ;  /* 0x0000e200ff0c7b82 */ /* 0x000e6c0000000a00 */
[-C--:B------:R-:W-:Y:S01]  /*07c0*/  @P0 IADD3 R7, PT, PT, R4, R26.reuse, RZ ;  /* 0x0000001a04070210 */ /* 0x080fe20007ffe0ff */
[----:B------:R-:W-:Y:S01]  /*07d0*/  @P0 IMAD R19, R2, R26, R3 ;  /* 0x0000001a02130224 */ /* 0x000fe200078e0203 */
[----:B------:R-:W2:Y:S01]  /*07e0*/  LDC.64 R14, c[0x0][0x380] ;  /* 0x0000e000ff0e7b82 */ /* 0x000ea20000000a00 */
[----:B------:R-:W-:-:S07]  /*07f0*/  @P0 IADD3 R26, PT, PT, R26, 0x2, RZ ;  /* 0x000000021a1a0810 */ /* 0x000fce0007ffe0ff */
[----:B------:R-:W3:Y:S01]  /*0800*/  LDC.64 R8, c[0x0][0x388] ;  /* 0x0000e200ff087b82 */ /* 0x000ee20000000a00 */
[----:B0-----:R-:W-:-:S05]  /*0810*/  @P0 IMAD.WIDE R22, R7, 0x8, R22 ;  /* 0x0000000807160825 */ /* 0x001fca00078e0216 */
[----:B------:R-:W4:Y:S01]  /*0820*/  @P0 LDG.E.64 R6, desc[UR4][R22.64] ;  /* 0x0000000416060981 */ /* 0x000f22000c1e1b00 */
[----:B------:R-:W-:Y:S01]  /*0830*/  @!P1 IADD3 R17, PT, PT, R4, R26, RZ ;  /* 0x0000001a04119210 */ /* 0x000fe20007ffe0ff */
[----:B-1----:R-:W-:Y:S02]  /*0840*/  @P0 IMAD.WIDE R18, R19, 0x8, R12 ;  /* 0x0000000813120825 */ /* 0x002fe400078e020c */
[----:B------:R-:W4:Y:S04]  /*0850*/  @P0 LDG.E.64 R12, desc[UR4][R22.64+0x8] ;  /* 0x00000804160c0981 */ /* 0x000f28000c1e1b00 */
[----:B------:R-:W4:Y:S01]  /*0860*/  @P0 LDG.E.64 R4, desc[UR4][R18.64] ;  /* 0x0000000412040981 */ /* 0x000f22000c1e1b00 */
[----:B------:R-:W-:-:S04]  /*0870*/  @P0 IMAD.WIDE R24, R2, 0x8, R18 ;  /* 0x0000000802180825 */ /* 0x000fc800078e0212 */
[----:B--2---:R-:W-:Y:S02]  /*0880*/  @!P1 IMAD.WIDE R16, R17, 0x8, R14 ;  /* 0x0000000811109825 */ /* 0x004fe400078e020e */
[----:B------:R-:W2:Y:S02]  /*0890*/  @P0 LDG.E.64 R14, desc[UR4][R24.64] ;  /* 0x00000004180e0981 */ /* 0x000ea4000c1e1b00 */
[----:B------:R-:W-:Y:S02]  /*08a0*/  @!P1 IMAD R27, R2, R26, R3 ;  /* 0x0000001a021b9224 */ /* 0x000fe400078e0203 */
[----:B------:R-:W2:Y:S02]  /*08b0*/  @!P1 LDG.E.64 R16, desc[UR4][R16.64] ;  /* 0x0000000410109981 */ /* 0x000ea4000c1e1b00 */
[----:B---3--:R-:W-:-:S06]  /*08c0*/  @!P1 IMAD.WIDE R8, R27, 0x8, R8 ;  /* 0x000000081b089825 */ /* 0x008fcc00078e0208 */
[----:B------:R-:W3:Y:S01]  /*08d0*/  @!P1 LDG.E.64 R8, desc[UR4][R8.64] ;  /* 0x0000000408089981 */ /* 0x000ee2000c1e1b00 */
[C---:B----45:R-:W-:Y:S02]  /*08e0*/  @P0 DMUL R6, R10.reuse, R6 ;  /* 0x000000060a060228 */ /* 0x070fe40000000000 */
[----:B------:R-:W-:-:S06]  /*08f0*/  @P0 DMUL R12, R10, R12 ;  /* 0x0000000c0a0c0228 */ /* 0x000fcc0000000000 */
[----:B------:R-:W-:-:S08]  /*0900*/  @P0 DFMA R4, R6, R4, R20 ;  /* 0x000000040604022b */ /* 0x000fd00000000014 */
[----:B--2---:R-:W-:Y:S02]  /*0910*/  @P0 DFMA R20, R12, R14, R4 ;  /* 0x0000000e0c14022b */ /* 0x004fe40000000004 */
[----:B------:R-:W-:-:S08]  /*0920*/  @!P1 DMUL R10, R10, R16 ;  /* 0x000000100a0a9228 */ /* 0x000fd00000000000 */
[----:B---3--:R-:W-:-:S11]  /*0930*/  @!P1 DFMA R20, R10, R8, R20 ;  /* 0x000000080a14922b */ /* 0x008fd60000000014 */
.L_x_0:
[----:B------:R-:W0:Y:S01]  /*0940*/  LDC.64 R6, c[0x0][0x390] ;  /* 0x0000e400ff067b82 */ /* 0x000e220000000a00 */
[----:B------:R-:W-:-:S07]  /*0950*/  IMAD R3, R0, R2, R3 ;  /* 0x0000000200037224 */ /* 0x000fce00078e0203 */
[----:B------:R-:W1:Y:S01]  /*0960*/  LDC.64 R4, c[0x0][0x3b8] ;  /* 0x0000ee00ff047b82 */ /* 0x000e620000000a00 */
[----:B0-----:R-:W-:-:S05]  /*0970*/  IMAD.WIDE R2, R3, 0x8, R6 ;  /* 0x0000000803027825 */ /* 0x001fca00078e0206 */
[----:B------:R-:W2:Y:S04]  /*0980*/  LDG.E.64 R6, desc[UR4][R2.64] ;  /* 0x0000000402067981 */ /* 0x000ea8000c1e1b00 */
[----:B-1----:R-:W2:Y:S02]  /*0990*/  LDG.E.64 R4, desc[UR4][R4.64] ;  /* 0x0000000404047981 */ /* 0x002ea4000c1e1b00 */
[----:B--2---:R-:W-:-:S07]  /*09a0*/  DFMA R6, R4, R6, R20 ;  /* 0x000000060406722b */ /* 0x004fce0000000014 */
[----:B------:R-:W-:Y:S01]  /*09b0*/  STG.E.64 desc[UR4][R2.64], R6 ;  /* 0x0000000602007986 */ /* 0x000fe2000c101b04 */
[----:B------:R-:W-:Y:S05]  /*09c0*/  EXIT ;  /* 0x000000000000794d */ /* 0x000fea0003800000 */
.L_x_4:
[----:B------:R-:W-:-:S00]  /*09d0*/  BRA `(.L_x_4) ;  /* 0xfffffffc00fc7947 */ /* 0x000fc0000383ffff */
[----:B------:R-:W-:-:S00]  /*09e0*/  NOP ;  /* 0x0000000000007918 */ /* 0x000fc00000000000 */
        /* <DEDUP_REMOVED lines=9> */
.L_x_5:


//--------------------- .nv.shared.reserved.0     --------------------------
	.section	.nv.shared.reserved.0,"aw",@nobits
	.weak		__nv_reservedSMEM_offset_0_alias
	.size		__nv_reservedSMEM_offset_0_alias, 0, 64
	.other		__nv_reservedSMEM_offset_0_alias,@"STO_CUDA_RESERVED_SHARED STV_DEFAULT"
__nv_reservedSMEM_offset_0_alias:
	.zero		0
	.zero		64


//--------------------- .nv.constant0.dgemm       --------------------------
	.section	.nv.constant0.dgemm,"a",@progbits
	.sectionflags	@""
	.align	4
.nv.constant0.dgemm:
	.zero		960


//--------------------- SYMBOLS --------------------------

	.type		.nv.reservedSmem.offset0,@object
	.size		.nv.reservedSmem.offset0,0x4
